	.headerflags	@"EF_CUDA_TEXMODE_UNIFIED EF_CUDA_64BIT_ADDRESS EF_CUDA_ACCELERATORS EF_CUDA_SM90 EF_CUDA_VIRTUAL_SM(EF_CUDA_SM90)"
	.elftype	@"ET_EXEC"


//--------------------- .nv.info                  --------------------------
	.section	.nv.info,"",@"SHT_CUDA_INFO"
	.align	4


	//----- nvinfo : EIATTR_REGCOUNT
	.align		4
        /*0000*/ 	.byte	0x04, 0x2f
        /*0002*/ 	.short	(.L_3 - .L_2)
	.align		4
.L_2:
        /*0004*/ 	.word	index@(triton_poi_fused__native_batch_norm_legit_no_training_add_relu_25)
        /*0008*/ 	.word	0x00000016


	//----- nvinfo : EIATTR_MIN_STACK_SIZE
	.align		4
.L_3:
        /*000c*/ 	.byte	0x04, 0x12
        /*000e*/ 	.short	(.L_5 - .L_4)
	.align		4
.L_4:
        /*0010*/ 	.word	index@(triton_poi_fused__native_batch_norm_legit_no_training_add_relu_25)
        /*0014*/ 	.word	0x00000000


	//----- nvinfo : EIATTR_FRAME_SIZE
	.align		4
.L_5:
        /*0018*/ 	.byte	0x04, 0x11
        /*001a*/ 	.short	(.L_7 - .L_6)
	.align		4
.L_6:
        /*001c*/ 	.word	index@(triton_poi_fused__native_batch_norm_legit_no_training_add_relu_25)
        /*0020*/ 	.word	0x00000000


	//----- nvinfo : EIATTR_MIN_STACK_SIZE
	.align		4
.L_7:
        /*0024*/ 	.byte	0x04, 0x12
        /*0026*/ 	.short	(.L_9 - .L_8)
	.align		4
.L_8:
        /*0028*/ 	.word	index@(triton_poi_fused__native_batch_norm_legit_no_training_add_relu_25)
        /*002c*/ 	.word	0x00000000
.L_9:


//--------------------- .nv.info.triton_poi_fused__native_batch_norm_legit_no_training_add_relu_25 --------------------------
	.section	.nv.info.triton_poi_fused__native_batch_norm_legit_no_training_add_relu_25,"",@"SHT_CUDA_INFO"
	.sectionflags	@""
	.align	4


	//----- nvinfo : EIATTR_CUDA_API_VERSION
	.align		4
        /*0000*/ 	.byte	0x04, 0x37
        /*0002*/ 	.short	(.L_11 - .L_10)
.L_10:
        /*0004*/ 	.word	0x0000007c


	//----- nvinfo : EIATTR_KPARAM_INFO
	.align		4
.L_11:
        /*0008*/ 	.byte	0x04, 0x17
        /*000a*/ 	.short	(.L_13 - .L_12)
.L_12:
        /*000c*/ 	.word	0x00000000
        /*0010*/ 	.short	0x0007
        /*0012*/ 	.short	0x0038
        /*0014*/ 	.byte	0x00, 0xf0, 0x11, 0x00


	//----- nvinfo : EIATTR_KPARAM_INFO
	.align		4
.L_13:
        /*0018*/ 	.byte	0x04, 0x17
        /*001a*/ 	.short	(.L_15 - .L_14)
.L_14:
        /*001c*/ 	.word	0x00000000
        /*0020*/ 	.short	0x0006
        /*0022*/ 	.short	0x0030
        /*0024*/ 	.byte	0x00, 0xf4, 0x21, 0x00


	//----- nvinfo : EIATTR_KPARAM_INFO
	.align		4
.L_15:
        /*0028*/ 	.byte	0x04, 0x17
        /*002a*/ 	.short	(.L_17 - .L_16)
.L_16:
        /*002c*/ 	.word	0x00000000
        /*0030*/ 	.short	0x0005
        /*0032*/ 	.short	0x0028
        /*0034*/ 	.byte	0x00, 0xf4, 0x21, 0x00


	//----- nvinfo : EIATTR_KPARAM_INFO
	.align		4
.L_17:
        /*0038*/ 	.byte	0x04, 0x17
        /*003a*/ 	.short	(.L_19 - .L_18)
.L_18:
        /*003c*/ 	.word	0x00000000
        /*0040*/ 	.short	0x0004
        /*0042*/ 	.short	0x0020
        /*0044*/ 	.byte	0x00, 0xf4, 0x21, 0x00


	//----- nvinfo : EIATTR_KPARAM_INFO
	.align		4
.L_19:
        /*0048*/ 	.byte	0x04, 0x17
        /*004a*/ 	.short	(.L_21 - .L_20)
.L_20:
        /*004c*/ 	.word	0x00000000
        /*0050*/ 	.short	0x0003
        /*0052*/ 	.short	0x0018
        /*0054*/ 	.byte	0x00, 0xf4, 0x21, 0x00


	//----- nvinfo : EIATTR_KPARAM_INFO
	.align		4
.L_21:
        /*0058*/ 	.byte	0x04, 0x17
        /*005a*/ 	.short	(.L_23 - .L_22)
.L_22:
        /*005c*/ 	.word	0x00000000
        /*0060*/ 	.short	0x0002
        /*0062*/ 	.short	0x0010
        /*0064*/ 	.byte	0x00, 0xf4, 0x21, 0x00


	//----- nvinfo : EIATTR_KPARAM_INFO
	.align		4
.L_23:
        /*0068*/ 	.byte	0x04, 0x17
        /*006a*/ 	.short	(.L_25 - .L_24)
.L_24:
        /*006c*/ 	.word	0x00000000
        /*0070*/ 	.short	0x0001
        /*0072*/ 	.short	0x0008
        /*0074*/ 	.byte	0x00, 0xf4, 0x21, 0x00


	//----- nvinfo : EIATTR_KPARAM_INFO
	.align		4
.L_25:
        /*0078*/ 	.byte	0x04, 0x17
        /*007a*/ 	.short	(.L_27 - .L_26)
.L_26:
        /*007c*/ 	.word	0x00000000
        /*0080*/ 	.short	0x0000
        /*0082*/ 	.short	0x0000
        /*0084*/ 	.byte	0x00, 0xf4, 0x21, 0x00


	//----- nvinfo : EIATTR_SPARSE_MMA_MASK
	.align		4
.L_27:
        /*0088*/ 	.byte	0x03, 0x50
        /*008a*/ 	.short	0x0000


	//----- nvinfo : EIATTR_MAXREG_COUNT
	.align		4
        /*008c*/ 	.byte	0x03, 0x1b
        /*008e*/ 	.short	0x00ff


	//----- nvinfo : EIATTR_EXIT_INSTR_OFFSETS
	.align		4
        /*0090*/ 	.byte	0x04, 0x1c
        /*0092*/ 	.short	(.L_29 - .L_28)


	//   ....[0]....
.L_28:
        /*0094*/ 	.word	0x00000370


	//   ....[1]....
        /*0098*/ 	.word	0x00000390


	//----- nvinfo : EIATTR_REQNTID
	.align		4
.L_29:
        /*009c*/ 	.byte	0x04, 0x10
        /*009e*/ 	.short	(.L_31 - .L_30)
.L_30:
        /*00a0*/ 	.word	0x00000080
        /*00a4*/ 	.word	0x00000001
        /*00a8*/ 	.word	0x00000001


	//----- nvinfo : EIATTR_CBANK_PARAM_SIZE
	.align		4
.L_31:
        /*00ac*/ 	.byte	0x03, 0x19
        /*00ae*/ 	.short	0x003c


	//----- nvinfo : EIATTR_PARAM_CBANK
	.align		4
        /*00b0*/ 	.byte	0x04, 0x0a
        /*00b2*/ 	.short	(.L_33 - .L_32)
	.align		4
.L_32:
        /*00b4*/ 	.word	index@(.nv.constant0.triton_poi_fused__native_batch_norm_legit_no_training_add_relu_25)
        /*00b8*/ 	.short	0x0210
        /*00ba*/ 	.short	0x003c


	//----- nvinfo : EIATTR_SW_WAR
	.align		4
.L_33:
        /*00bc*/ 	.byte	0x04, 0x36
        /*00be*/ 	.short	(.L_35 - .L_34)
.L_34:
        /*00c0*/ 	.word	0x00000008
.L_35:


//--------------------- .nv.callgraph             --------------------------
	.section	.nv.callgraph,"",@"SHT_CUDA_CALLGRAPH"
	.align	4
	.sectionentsize	8
	.align		4
        /*0000*/ 	.word	0x00000000
	.align		4
        /*0004*/ 	.word	0xffffffff
	.align		4
        /*0008*/ 	.word	0x00000000
	.align		4
        /*000c*/ 	.word	0xfffffffe
	.align		4
        /*0010*/ 	.word	0x00000000
	.align		4
        /*0014*/ 	.word	0xfffffffd
	.align		4
        /*0018*/ 	.word	0x00000000
	.align		4
        /*001c*/ 	.word	0xfffffffc


//--------------------- .nv.constant4             --------------------------
	.section	.nv.constant4,"a",@progbits
	.align	8
	.align		8
.nv.constant4:
        /*0000*/ 	.dword	_$_str
	.align		8
        /*0008*/ 	.dword	_$_str_$_2


//--------------------- .text.triton_poi_fused__native_batch_norm_legit_no_training_add_relu_25 --------------------------
	.section	.text.triton_poi_fused__native_batch_norm_legit_no_training_add_relu_25,"ax",@progbits
	.align	128
        .global         triton_poi_fused__native_batch_norm_legit_no_training_add_relu_25
        .type           triton_poi_fused__native_batch_norm_legit_no_training_add_relu_25,@function
        .size           triton_poi_fused__native_batch_norm_legit_no_training_add_relu_25,(.L_x_1 - triton_poi_fused__native_batch_norm_legit_no_training_add_relu_25)
        .other          triton_poi_fused__native_batch_norm_legit_no_training_add_relu_25,@"STO_CUDA_ENTRY STV_DEFAULT"
triton_poi_fused__native_batch_norm_legit_no_training_add_relu_25:
.text.triton_poi_fused__native_batch_norm_legit_no_training_add_relu_25:
[----:B------:R-:W0:Y:S01]  /*0000*/  LDC R1, c[0x0][0x28] ;  /* 0x00000a00ff017b82 */ /* 0x000e220000000800 */
[----:B------:R-:W1:Y:S07]  /*0010*/  S2R R0, SR_TID.X ;  /* 0x0000000000007919 */ /* 0x000e6e0000002100 */
[----:B------:R-:W2:Y:S01]  /*0020*/  LDC.64 R12, c[0x0][0x220] ;  /* 0x00008800ff0c7b82 */ /* 0x000ea20000000a00 */
[----:B------:R-:W-:Y:S01]  /*0030*/  ULDC.64 UR4, c[0x0][0x208] ;  /* 0x0000820000047ab9 */ /* 0x000fe20000000a00 */
[----:B------:R-:W3:Y:S06]  /*0040*/  S2R R3, SR_CTAID.X ;  /* 0x0000000000037919 */ /* 0x000eec0000002500 */
[----:B------:R-:W4:Y:S08]  /*0050*/  LDC.64 R8, c[0x0][0x210] ;  /* 0x00008400ff087b82 */ /* 0x000f300000000a00 */
[----:B------:R-:W5:Y:S08]  /*0060*/  LDC.64 R10, c[0x0][0x218] ;  /* 0x00008600ff0a7b82 */ /* 0x000f700000000a00 */
[----:B------:R-:W4:Y:S01]  /*0070*/  LDC.64 R14, c[0x0][0x228] ;  /* 0x00008a00ff0e7b82 */ /* 0x000f220000000a00 */
[----:B-1----:R-:W-:-:S07]  /*0080*/  LOP3.LUT R0, R0, 0x7f, RZ, 0xc0, !PT ;  /* 0x0000007f00007812 */ /* 0x002fce00078ec0ff */
[----:B------:R-:W1:Y:S01]  /*0090*/  LDC.64 R16, c[0x0][0x230] ;  /* 0x00008c00ff107b82 */ /* 0x000e620000000a00 */
[----:B---3--:R-:W-:Y:S01]  /*00a0*/  SHF.R.S32.HI R2, RZ, 0x18, R3 ;  /* 0x00000018ff027819 */ /* 0x008fe20000011403 */
[----:B------:R-:W-:-:S03]  /*00b0*/  IMAD R0, R3, 0x80, R0 ;  /* 0x0000008003007824 */ /* 0x000fc600078e0200 */
[----:B------:R-:W-:-:S03]  /*00c0*/  SGXT R3, R2, 0x1 ;  /* 0x000000010203781a */ /* 0x000fc60000000200 */
[----:B------:R-:W3:Y:S01]  /*00d0*/  LDC.64 R4, c[0x0][0x238] ;  /* 0x00008e00ff047b82 */ /* 0x000ee20000000a00 */
[----:B------:R-:W-:Y:S02]  /*00e0*/  ISETP.GE.AND P0, PT, R0, 0x800, PT ;  /* 0x000008000000780c */ /* 0x000fe40003f06270 */
[----:B------:R-:W-:-:S04]  /*00f0*/  LEA.HI R3, R3, R0, RZ, 0x2 ;  /* 0x0000000003037211 */ /* 0x000fc800078f10ff */
[--C-:B------:R-:W-:Y:S02]  /*0100*/  SHF.R.S32.HI R2, RZ, 0x2, R3.reuse ;  /* 0x00000002ff027819 */ /* 0x100fe40000011403 */
[----:B------:R-:W-:-:S04]  /*0110*/  SHF.R.S32.HI R3, RZ, 0x1f, R3 ;  /* 0x0000001fff037819 */ /* 0x000fc80000011403 */
[----:B------:R-:W-:-:S04]  /*0120*/  LEA.HI R3, R3, R2, RZ, 0x7 ;  /* 0x0000000203037211 */ /* 0x000fc800078f38ff */
[----:B------:R-:W-:-:S04]  /*0130*/  LOP3.LUT R3, R3, 0xffffff80, RZ, 0xc0, !PT ;  /* 0xffffff8003037812 */ /* 0x000fc800078ec0ff */
[----:B------:R-:W-:Y:S02]  /*0140*/  IADD3 R19, R2, -R3, RZ ;  /* 0x8000000302137210 */ /* 0x000fe40007ffe0ff */
[----:B------:R-:W-:-:S03]  /*0150*/  CS2R R2, SRZ ;  /* 0x0000000000027805 */ /* 0x000fc6000001ff00 */
[----:B--2---:R-:W-:-:S05]  /*0160*/  IMAD.WIDE R12, R19, 0x4, R12 ;  /* 0x00000004130c7825 */ /* 0x004fca00078e020c */
[----:B------:R2:W3:Y:S01]  /*0170*/  @!P0 LDG.E.EL R2, desc[UR4][R12.64] ;  /* 0x000000040c028981 */ /* 0x0004e2000c2e1900 */
[----:B------:R-:W-:Y:S01]  /*0180*/  CS2R R6, SRZ ;  /* 0x0000000000067805 */ /* 0x000fe2000001ff00 */
[----:B----4-:R-:W-:-:S04]  /*0190*/  IMAD.WIDE R8, R0, 0x4, R8 ;  /* 0x0000000400087825 */ /* 0x010fc800078e0208 */
[C---:B-----5:R-:W-:Y:S01]  /*01a0*/  IMAD.WIDE R10, R19.reuse, 0x4, R10 ;  /* 0x00000004130a7825 */ /* 0x060fe200078e020a */
[----:B------:R4:W5:Y:S03]  /*01b0*/  @!P0 LDG.E R3, desc[UR4][R8.64] ;  /* 0x0000000408038981 */ /* 0x000966000c1e1900 */
[C---:B0-2---:R-:W-:Y:S01]  /*01c0*/  IMAD.WIDE R12, R19.reuse, 0x4, R14 ;  /* 0x00000004130c7825 */ /* 0x045fe200078e020e */
[----:B------:R0:W5:Y:S03]  /*01d0*/  @!P0 LDG.E.EL R6, desc[UR4][R10.64] ;  /* 0x000000040a068981 */ /* 0x000166000c2e1900 */
[----:B-1----:R-:W-:Y:S01]  /*01e0*/  IMAD.WIDE R14, R19, 0x4, R16 ;  /* 0x00000004130e7825 */ /* 0x002fe200078e0210 */
[----:B------:R-:W-:Y:S01]  /*01f0*/  CS2R R16, SRZ ;  /* 0x0000000000107805 */ /* 0x000fe2000001ff00 */
[----:B------:R-:W2:Y:S01]  /*0200*/  @!P0 LDG.E.EL R7, desc[UR4][R12.64] ;  /* 0x000000040c078981 */ /* 0x000ea2000c2e1900 */
[----:B----4-:R-:W1:Y:S01]  /*0210*/  LDC.64 R8, c[0x0][0x240] ;  /* 0x00009000ff087b82 */ /* 0x010e620000000a00 */
[----:B---3--:R-:W-:-:S03]  /*0220*/  IMAD.WIDE R4, R0, 0x4, R4 ;  /* 0x0000000400047825 */ /* 0x008fc600078e0204 */
[----:B------:R-:W2:Y:S04]  /*0230*/  @!P0 LDG.E.EL R16, desc[UR4][R14.64] ;  /* 0x000000040e108981 */ /* 0x000ea8000c2e1900 */
[----:B------:R-:W3:Y:S01]  /*0240*/  @!P0 LDG.E R17, desc[UR4][R4.64] ;  /* 0x0000000404118981 */ /* 0x000ee2000c1e1900 */
[----:B0-----:R-:W-:Y:S02]  /*0250*/  IMAD.MOV.U32 R11, RZ, RZ, 0x3e800000 ;  /* 0x3e800000ff0b7424 */ /* 0x001fe400078e00ff */
[----:B------:R-:W-:-:S04]  /*0260*/  FADD R2, R2, 9.9999997473787516356e-06 ;  /* 0x3727c5ac02027421 */ /* 0x000fc80000000000 */
[----:B------:R-:W0:Y:S01]  /*0270*/  MUFU.SQRT R10, R2 ;  /* 0x00000002000a7308 */ /* 0x000e220000002000 */
[----:B-----5:R-:W-:Y:S01]  /*0280*/  FADD R3, -R6, R3 ;  /* 0x0000000306037221 */ /* 0x020fe20000000100 */
[C---:B0-----:R-:W-:Y:S02]  /*0290*/  FSETP.GT.AND P1, PT, R10.reuse, 8.50705917302346158658e+37, PT ;  /* 0x7e8000000a00780b */ /* 0x041fe40003f24000 */
[----:B------:R-:W-:Y:S02]  /*02a0*/  FSETP.GEU.AND P2, PT, R10, 1.175494350822287508e-38, PT ;  /* 0x008000000a00780b */ /* 0x000fe40003f4e000 */
[----:B------:R-:W-:-:S09]  /*02b0*/  FSEL R11, R11, 1, P1 ;  /* 0x3f8000000b0b7808 */ /* 0x000fd20000800000 */
[----:B------:R-:W-:Y:S02]  /*02c0*/  @P1 FMUL R10, R10, 0.25 ;  /* 0x3e8000000a0a1820 */ /* 0x000fe40000400000 */
[----:B------:R-:W-:Y:S02]  /*02d0*/  @!P2 FMUL R11, R11, 16777216 ;  /* 0x4b8000000b0ba820 */ /* 0x000fe40000400000 */
[----:B------:R-:W-:-:S06]  /*02e0*/  @!P2 FMUL R10, R10, 16777216 ;  /* 0x4b8000000a0aa820 */ /* 0x000fcc0000400000 */
[----:B------:R-:W0:Y:S02]  /*02f0*/  MUFU.RCP R10, R10 ;  /* 0x0000000a000a7308 */ /* 0x000e240000001000 */
[----:B0-----:R-:W-:-:S04]  /*0300*/  FMUL R2, R10, R11 ;  /* 0x0000000b0a027220 */ /* 0x001fc80000400000 */
[----:B------:R-:W-:-:S04]  /*0310*/  FMUL R3, R3, R2 ;  /* 0x0000000203037220 */ /* 0x000fc80000400000 */
[----:B--2---:R-:W-:Y:S01]  /*0320*/  FFMA R16, R3, R7, R16 ;  /* 0x0000000703107223 */ /* 0x004fe20000000010 */
[----:B-1----:R-:W-:-:S04]  /*0330*/  IMAD.WIDE R2, R0, 0x4, R8 ;  /* 0x0000000400027825 */ /* 0x002fc800078e0208 */
[C---:B---3--:R-:W-:Y:S01]  /*0340*/  FADD R4, R16.reuse, R17 ;  /* 0x0000001110047221 */ /* 0x048fe20000000000 */
[----:B------:R-:W-:-:S04]  /*0350*/  FSETP.GEU.AND P1, PT, R16, -R17, PT ;  /* 0x800000111000720b */ /* 0x000fc80003f2e000 */
[----:B------:R-:W-:Y:S01]  /*0360*/  FSEL R5, R4, RZ, P1 ;  /* 0x000000ff04057208 */ /* 0x000fe20000800000 */
[----:B------:R-:W-:Y:S08]  /*0370*/  @P0 EXIT ;  /* 0x000000000000094d */ /* 0x000ff00003800000 */
[----:B------:R-:W-:Y:S01]  /*0380*/  STG.E desc[UR4][R2.64], R5 ;  /* 0x0000000502007986 */ /* 0x000fe2000c101904 */
[----:B------:R-:W-:Y:S05]  /*0390*/  EXIT ;  /* 0x000000000000794d */ /* 0x000fea0003800000 */
.L_x_0:
[----:B------:R-:W-:-:S00]  /*03a0*/  BRA `(.L_x_0) ;  /* 0xfffffffc00fc7947 */ /* 0x000fc0000383ffff */
[----:B------:R-:W-:-:S00]  /*03b0*/  NOP ;  /* 0x0000000000007918 */ /* 0x000fc00000000000 */
        /* <DEDUP_REMOVED lines=12> */
.L_x_1:


//--------------------- .nv.global.init           --------------------------
	.section	.nv.global.init,"aw",@progbits
.nv.global.init:
	.type		_$_str,@object
	.size		_$_str,(_$_str_$_2 - _$_str)
_$_str:
        /*0000*/ 	.byte	0x5f, 0x5f, 0x43, 0x55, 0x44, 0x41, 0x5f, 0x46, 0x54, 0x5a, 0x00
	.type		_$_str_$_2,@object
	.size		_$_str_$_2,(.L_1 - _$_str_$_2)
_$_str_$_2:
        /*000b*/ 	.byte	0x5f, 0x5f, 0x43, 0x55, 0x44, 0x41, 0x5f, 0x50, 0x52, 0x45, 0x43, 0x5f, 0x53, 0x51, 0x52, 0x54
        /*001b*/ 	.byte	0x00
.L_1:


//--------------------- .nv.constant0.triton_poi_fused__native_batch_norm_legit_no_training_add_relu_25 --------------------------
	.section	.nv.constant0.triton_poi_fused__native_batch_norm_legit_no_training_add_relu_25,"a",@progbits
	.sectionflags	@""
	.align	4
.nv.constant0.triton_poi_fused__native_batch_norm_legit_no_training_add_relu_25:
	.zero		588
